	.headerflags	@"EF_CUDA_TEXMODE_UNIFIED EF_CUDA_64BIT_ADDRESS EF_CUDA_ACCELERATORS EF_CUDA_SM90 EF_CUDA_VIRTUAL_SM(EF_CUDA_SM90)"
	.elftype	@"ET_EXEC"


//--------------------- .nv.info                  --------------------------
	.section	.nv.info,"",@"SHT_CUDA_INFO"
	.align	4


	//----- nvinfo : EIATTR_REGCOUNT
	.align		4
        /*0000*/ 	.byte	0x04, 0x2f
        /*0002*/ 	.short	(.L_1 - .L_0)
	.align		4
.L_0:
        /*0004*/ 	.word	index@(triton_poi_fused_add_convolution_hardtanh_hardtanh_backward_30)
        /*0008*/ 	.word	0x0000000e


	//----- nvinfo : EIATTR_MIN_STACK_SIZE
	.align		4
.L_1:
        /*000c*/ 	.byte	0x04, 0x12
        /*000e*/ 	.short	(.L_3 - .L_2)
	.align		4
.L_2:
        /*0010*/ 	.word	index@(triton_poi_fused_add_convolution_hardtanh_hardtanh_backward_30)
        /*0014*/ 	.word	0x00000000


	//----- nvinfo : EIATTR_FRAME_SIZE
	.align		4
.L_3:
        /*0018*/ 	.byte	0x04, 0x11
        /*001a*/ 	.short	(.L_5 - .L_4)
	.align		4
.L_4:
        /*001c*/ 	.word	index@(triton_poi_fused_add_convolution_hardtanh_hardtanh_backward_30)
        /*0020*/ 	.word	0x00000000


	//----- nvinfo : EIATTR_MIN_STACK_SIZE
	.align		4
.L_5:
        /*0024*/ 	.byte	0x04, 0x12
        /*0026*/ 	.short	(.L_7 - .L_6)
	.align		4
.L_6:
        /*0028*/ 	.word	index@(triton_poi_fused_add_convolution_hardtanh_hardtanh_backward_30)
        /*002c*/ 	.word	0x00000000
.L_7:


//--------------------- .nv.info.triton_poi_fused_add_convolution_hardtanh_hardtanh_backward_30 --------------------------
	.section	.nv.info.triton_poi_fused_add_convolution_hardtanh_hardtanh_backward_30,"",@"SHT_CUDA_INFO"
	.sectionflags	@""
	.align	4


	//----- nvinfo : EIATTR_CUDA_API_VERSION
	.align		4
        /*0000*/ 	.byte	0x04, 0x37
        /*0002*/ 	.short	(.L_9 - .L_8)
.L_8:
        /*0004*/ 	.word	0x0000007c


	//----- nvinfo : EIATTR_KPARAM_INFO
	.align		4
.L_9:
        /*0008*/ 	.byte	0x04, 0x17
        /*000a*/ 	.short	(.L_11 - .L_10)
.L_10:
        /*000c*/ 	.word	0x00000000
        /*0010*/ 	.short	0x0005
        /*0012*/ 	.short	0x0028
        /*0014*/ 	.byte	0x00, 0xf0, 0x11, 0x00


	//----- nvinfo : EIATTR_KPARAM_INFO
	.align		4
.L_11:
        /*0018*/ 	.byte	0x04, 0x17
        /*001a*/ 	.short	(.L_13 - .L_12)
.L_12:
        /*001c*/ 	.word	0x00000000
        /*0020*/ 	.short	0x0004
        /*0022*/ 	.short	0x0020
        /*0024*/ 	.byte	0x00, 0xf4, 0x21, 0x00


	//----- nvinfo : EIATTR_KPARAM_INFO
	.align		4
.L_13:
        /*0028*/ 	.byte	0x04, 0x17
        /*002a*/ 	.short	(.L_15 - .L_14)
.L_14:
        /*002c*/ 	.word	0x00000000
        /*0030*/ 	.short	0x0003
        /*0032*/ 	.short	0x0018
        /*0034*/ 	.byte	0x00, 0xf4, 0x21, 0x00


	//----- nvinfo : EIATTR_KPARAM_INFO
	.align		4
.L_15:
        /*0038*/ 	.byte	0x04, 0x17
        /*003a*/ 	.short	(.L_17 - .L_16)
.L_16:
        /*003c*/ 	.word	0x00000000
        /*0040*/ 	.short	0x0002
        /*0042*/ 	.short	0x0010
        /*0044*/ 	.byte	0x00, 0xf4, 0x21, 0x00


	//----- nvinfo : EIATTR_KPARAM_INFO
	.align		4
.L_17:
        /*0048*/ 	.byte	0x04, 0x17
        /*004a*/ 	.short	(.L_19 - .L_18)
.L_18:
        /*004c*/ 	.word	0x00000000
        /*0050*/ 	.short	0x0001
        /*0052*/ 	.short	0x0008
        /*0054*/ 	.byte	0x00, 0xf4, 0x21, 0x00


	//----- nvinfo : EIATTR_KPARAM_INFO
	.align		4
.L_19:
        /*0058*/ 	.byte	0x04, 0x17
        /*005a*/ 	.short	(.L_21 - .L_20)
.L_20:
        /*005c*/ 	.word	0x00000000
        /*0060*/ 	.short	0x0000
        /*0062*/ 	.short	0x0000
        /*0064*/ 	.byte	0x00, 0xf4, 0x21, 0x00


	//----- nvinfo : EIATTR_SPARSE_MMA_MASK
	.align		4
.L_21:
        /*0068*/ 	.byte	0x03, 0x50
        /*006a*/ 	.short	0x0000


	//----- nvinfo : EIATTR_MAXREG_COUNT
	.align		4
        /*006c*/ 	.byte	0x03, 0x1b
        /*006e*/ 	.short	0x00ff


	//----- nvinfo : EIATTR_EXIT_INSTR_OFFSETS
	.align		4
        /*0070*/ 	.byte	0x04, 0x1c
        /*0072*/ 	.short	(.L_23 - .L_22)


	//   ....[0]....
.L_22:
        /*0074*/ 	.word	0x000002c0


	//   ....[1]....
        /*0078*/ 	.word	0x000002e0


	//----- nvinfo : EIATTR_REQNTID
	.align		4
.L_23:
        /*007c*/ 	.byte	0x04, 0x10
        /*007e*/ 	.short	(.L_25 - .L_24)
.L_24:
        /*0080*/ 	.word	0x00000080
        /*0084*/ 	.word	0x00000001
        /*0088*/ 	.word	0x00000001


	//----- nvinfo : EIATTR_CBANK_PARAM_SIZE
	.align		4
.L_25:
        /*008c*/ 	.byte	0x03, 0x19
        /*008e*/ 	.short	0x002c


	//----- nvinfo : EIATTR_PARAM_CBANK
	.align		4
        /*0090*/ 	.byte	0x04, 0x0a
        /*0092*/ 	.short	(.L_27 - .L_26)
	.align		4
.L_26:
        /*0094*/ 	.word	index@(.nv.constant0.triton_poi_fused_add_convolution_hardtanh_hardtanh_backward_30)
        /*0098*/ 	.short	0x0210
        /*009a*/ 	.short	0x002c


	//----- nvinfo : EIATTR_SW_WAR
	.align		4
.L_27:
        /*009c*/ 	.byte	0x04, 0x36
        /*009e*/ 	.short	(.L_29 - .L_28)
.L_28:
        /*00a0*/ 	.word	0x00000008
.L_29:


//--------------------- .nv.callgraph             --------------------------
	.section	.nv.callgraph,"",@"SHT_CUDA_CALLGRAPH"
	.align	4
	.sectionentsize	8
	.align		4
        /*0000*/ 	.word	0x00000000
	.align		4
        /*0004*/ 	.word	0xffffffff
	.align		4
        /*0008*/ 	.word	0x00000000
	.align		4
        /*000c*/ 	.word	0xfffffffe
	.align		4
        /*0010*/ 	.word	0x00000000
	.align		4
        /*0014*/ 	.word	0xfffffffd
	.align		4
        /*0018*/ 	.word	0x00000000
	.align		4
        /*001c*/ 	.word	0xfffffffc


//--------------------- .text.triton_poi_fused_add_convolution_hardtanh_hardtanh_backward_30 --------------------------
	.section	.text.triton_poi_fused_add_convolution_hardtanh_hardtanh_backward_30,"ax",@progbits
	.align	128
        .global         triton_poi_fused_add_convolution_hardtanh_hardtanh_backward_30
        .type           triton_poi_fused_add_convolution_hardtanh_hardtanh_backward_30,@function
        .size           triton_poi_fused_add_convolution_hardtanh_hardtanh_backward_30,(.L_x_1 - triton_poi_fused_add_convolution_hardtanh_hardtanh_backward_30)
        .other          triton_poi_fused_add_convolution_hardtanh_hardtanh_backward_30,@"STO_CUDA_ENTRY STV_DEFAULT"
triton_poi_fused_add_convolution_hardtanh_hardtanh_backward_30:
.text.triton_poi_fused_add_convolution_hardtanh_hardtanh_backward_30:
[----:B------:R-:W0:Y:S02]  /*0000*/  LDC R1, c[0x0][0x28] ;  /* 0x00000a00ff017b82 */ /* 0x000e240000000800 */
[----:B------:R-:W1:Y:S01]  /*0010*/  S2R R0, SR_TID.X ;  /* 0x0000000000007919 */ /* 0x000e620000002100 */
[----:B------:R-:W2:Y:S01]  /*0020*/  LDC.64 R4, c[0x0][0x218] ;  /* 0x00008600ff047b82 */ /* 0x000ea20000000a00 */
[----:B------:R-:W-:Y:S01]  /*0030*/  ULDC.64 UR4, c[0x0][0x208] ;  /* 0x0000820000047ab9 */ /* 0x000fe20000000a00 */
[----:B------:R-:W3:Y:S06]  /*0040*/  S2R R9, SR_CTAID.X ;  /* 0x0000000000097919 */ /* 0x000eec0000002500 */
[----:B------:R-:W4:Y:S01]  /*0050*/  LDC.64 R2, c[0x0][0x210] ;  /* 0x00008400ff027b82 */ /* 0x000f220000000a00 */
[----:B------:R-:W-:Y:S01]  /*0060*/  IMAD.MOV.U32 R8, RZ, RZ, RZ ;  /* 0x000000ffff087224 */ /* 0x000fe200078e00ff */
[----:B------:R-:W-:Y:S01]  /*0070*/  ULDC.64 UR6, c[0x0][0x228] ;  /* 0x00008a0000067ab9 */ /* 0x000fe20000000a00 */
[----:B------:R-:W-:Y:S01]  /*0080*/  ULDC.64 UR8, c[0x0][0x230] ;  /* 0x00008c0000087ab9 */ /* 0x000fe20000000a00 */
[----:B-1----:R-:W-:-:S02]  /*0090*/  LOP3.LUT R0, R0, 0x7f, RZ, 0xc0, !PT ;  /* 0x0000007f00007812 */ /* 0x002fc400078ec0ff */
[----:B---3--:R-:W-:-:S03]  /*00a0*/  SHF.R.S32.HI R6, RZ, 0x18, R9 ;  /* 0x00000018ff067819 */ /* 0x008fc60000011409 */
[----:B------:R-:W-:Y:S01]  /*00b0*/  IMAD R9, R9, 0x80, R0 ;  /* 0x0000008009097824 */ /* 0x000fe200078e0200 */
[----:B------:R-:W-:-:S03]  /*00c0*/  SGXT R0, R6, 0x1 ;  /* 0x000000010600781a */ /* 0x000fc60000000200 */
[C---:B----4-:R-:W-:Y:S01]  /*00d0*/  IMAD.WIDE R2, R9.reuse, 0x4, R2 ;  /* 0x0000000409027825 */ /* 0x050fe200078e0202 */
[----:B------:R-:W1:Y:S01]  /*00e0*/  LDC.64 R6, c[0x0][0x220] ;  /* 0x00008800ff067b82 */ /* 0x000e620000000a00 */
[----:B------:R-:W-:Y:S02]  /*00f0*/  ISETP.GE.AND P2, PT, R9, 0x200, PT ;  /* 0x000002000900780c */ /* 0x000fe40003f46270 */
[----:B------:R-:W-:-:S04]  /*0100*/  LEA.HI R0, R0, R9, RZ, 0x7 ;  /* 0x0000000900007211 */ /* 0x000fc800078f38ff */
[----:B------:R-:W-:-:S05]  /*0110*/  LOP3.LUT R0, R0, 0xffffff80, RZ, 0xc0, !PT ;  /* 0xffffff8000007812 */ /* 0x000fca00078ec0ff */
[----:B------:R-:W-:Y:S02]  /*0120*/  IMAD.IADD R11, R9, 0x1, -R0 ;  /* 0x00000001090b7824 */ /* 0x000fe400078e0a00 */
[----:B------:R-:W-:Y:S02]  /*0130*/  IMAD.MOV.U32 R0, RZ, RZ, RZ ;  /* 0x000000ffff007224 */ /* 0x000fe400078e00ff */
[----:B--2---:R-:W-:-:S04]  /*0140*/  IMAD.WIDE R4, R11, 0x4, R4 ;  /* 0x000000040b047825 */ /* 0x004fc800078e0204 */
[----:B------:R-:W-:Y:S01]  /*0150*/  IMAD.MOV.U32 R11, RZ, RZ, RZ ;  /* 0x000000ffff0b7224 */ /* 0x000fe200078e00ff */
[----:B------:R-:W2:Y:S01]  /*0160*/  @!P2 LDG.E R0, desc[UR4][R2.64] ;  /* 0x000000040200a981 */ /* 0x000ea2000c1e1900 */
[----:B-1----:R-:W-:-:S04]  /*0170*/  IMAD.WIDE R6, R9, 0x4, R6 ;  /* 0x0000000409067825 */ /* 0x002fc800078e0206 */
[----:B------:R1:W2:Y:S04]  /*0180*/  @!P2 LDG.E.EL R11, desc[UR4][R4.64] ;  /* 0x00000004040ba981 */ /* 0x0002a8000c2e1900 */
[----:B------:R-:W3:Y:S01]  /*0190*/  @!P2 LDG.E R8, desc[UR4][R6.64] ;  /* 0x000000040608a981 */ /* 0x000ee2000c1e1900 */
[----:B-1----:R-:W-:Y:S02]  /*01a0*/  SHF.R.S32.HI R5, RZ, 0x1f, R9 ;  /* 0x0000001fff057819 */ /* 0x002fe40000011409 */
[----:B------:R-:W-:Y:S01]  /*01b0*/  IADD3 R4, P4, R9, UR8, RZ ;  /* 0x0000000809047c10 */ /* 0x000fe2000ff9e0ff */
[----:B--2---:R-:W-:-:S04]  /*01c0*/  FADD R11, R11, R0 ;  /* 0x000000000b0b7221 */ /* 0x004fc80000000000 */
[----:B---3--:R-:W-:-:S05]  /*01d0*/  FADD R8, R11, R8 ;  /* 0x000000080b087221 */ /* 0x008fca0000000000 */
[----:B------:R-:W-:-:S04]  /*01e0*/  FSETP.GTU.AND P0, PT, R8, RZ, PT ;  /* 0x000000ff0800720b */ /* 0x000fc80003f0c000 */
[----:B------:R-:W-:-:S04]  /*01f0*/  FSEL R0, R8, RZ, P0 ;  /* 0x000000ff08007208 */ /* 0x000fc80000000000 */
[C---:B------:R-:W-:Y:S02]  /*0200*/  FSETP.GEU.AND P3, PT, R0.reuse, 6, PT ;  /* 0x40c000000000780b */ /* 0x040fe40003f6e000 */
[----:B------:R-:W-:-:S11]  /*0210*/  FSETP.NAN.AND P1, PT, R0, R0, PT ;  /* 0x000000000000720b */ /* 0x000fd60003f28000 */
[----:B------:R-:W-:-:S04]  /*0220*/  @P3 FSEL R0, R0, 6, P1 ;  /* 0x40c0000000003808 */ /* 0x000fc80000800000 */
[C---:B------:R-:W-:Y:S02]  /*0230*/  FSETP.GE.AND P1, PT, R0.reuse, 6, PT ;  /* 0x40c000000000780b */ /* 0x040fe40003f26000 */
[----:B------:R-:W-:Y:S02]  /*0240*/  IADD3 R2, P3, R9, UR6, RZ ;  /* 0x0000000609027c10 */ /* 0x000fe4000ff7e0ff */
[----:B------:R-:W-:Y:S02]  /*0250*/  FSETP.LE.OR P1, PT, R0, RZ, P1 ;  /* 0x000000ff0000720b */ /* 0x000fe40000f23400 */
[----:B------:R-:W-:Y:S02]  /*0260*/  IADD3.X R3, R5, UR7, RZ, P3, !PT ;  /* 0x0000000705037c10 */ /* 0x000fe40009ffe4ff */
[----:B------:R-:W-:Y:S02]  /*0270*/  SEL R7, RZ, 0x1, !P1 ;  /* 0x00000001ff077807 */ /* 0x000fe40004800000 */
[----:B------:R-:W-:-:S02]  /*0280*/  FSETP.GE.OR P0, PT, R8, 6, !P0 ;  /* 0x40c000000800780b */ /* 0x000fc40004706400 */
[----:B------:R-:W-:Y:S01]  /*0290*/  IADD3.X R5, R5, UR9, RZ, P4, !PT ;  /* 0x0000000905057c10 */ /* 0x000fe2000a7fe4ff */
[----:B------:R1:W-:Y:S01]  /*02a0*/  @!P2 STG.E.U8 desc[UR4][R2.64], R7 ;  /* 0x000000070200a986 */ /* 0x0003e2000c101104 */
[----:B------:R-:W-:Y:S01]  /*02b0*/  SEL R9, RZ, 0x1, !P0 ;  /* 0x00000001ff097807 */ /* 0x000fe20004000000 */
[----:B------:R-:W-:Y:S08]  /*02c0*/  @P2 EXIT ;  /* 0x000000000000294d */ /* 0x000ff00003800000 */
[----:B------:R-:W-:Y:S01]  /*02d0*/  STG.E.U8 desc[UR4][R4.64], R9 ;  /* 0x0000000904007986 */ /* 0x000fe2000c101104 */
[----:B------:R-:W-:Y:S05]  /*02e0*/  EXIT ;  /* 0x000000000000794d */ /* 0x000fea0003800000 */
.L_x_0:
[----:B------:R-:W-:-:S00]  /*02f0*/  BRA `(.L_x_0) ;  /* 0xfffffffc00fc7947 */ /* 0x000fc0000383ffff */
[----:B------:R-:W-:-:S00]  /*0300*/  NOP ;  /* 0x0000000000007918 */ /* 0x000fc00000000000 */
[----:B------:R-:W-:-:S00]  /*0310*/  NOP ;  /* 0x0000000000007918 */ /* 0x000fc00000000000 */
[----:B------:R-:W-:-:S00]  /*0320*/  NOP ;  /* 0x0000000000007918 */ /* 0x000fc00000000000 */
[----:B------:R-:W-:-:S00]  /*0330*/  NOP ;  /* 0x0000000000007918 */ /* 0x000fc00000000000 */
[----:B------:R-:W-:-:S00]  /*0340*/  NOP ;  /* 0x0000000000007918 */ /* 0x000fc00000000000 */
[----:B------:R-:W-:-:S00]  /*0350*/  NOP ;  /* 0x0000000000007918 */ /* 0x000fc00000000000 */
[----:B------:R-:W-:-:S00]  /*0360*/  NOP ;  /* 0x0000000000007918 */ /* 0x000fc00000000000 */
[----:B------:R-:W-:-:S00]  /*0370*/  NOP ;  /* 0x0000000000007918 */ /* 0x000fc00000000000 */
.L_x_1:


//--------------------- .nv.constant0.triton_poi_fused_add_convolution_hardtanh_hardtanh_backward_30 --------------------------
	.section	.nv.constant0.triton_poi_fused_add_convolution_hardtanh_hardtanh_backward_30,"a",@progbits
	.sectionflags	@""
	.align	4
.nv.constant0.triton_poi_fused_add_convolution_hardtanh_hardtanh_backward_30:
	.zero		572
